//
// Generated by NVIDIA NVVM Compiler
//
// Compiler Build ID: CL-36424714
// Cuda compilation tools, release 13.0, V13.0.88
// Based on NVVM 20.0.0
//

.version 9.0
.target sm_100
.address_size 64

	// .globl	_ZN7resolve4cuda19compute_hash_kernelEPKlPiPali

.visible .entry _ZN7resolve4cuda19compute_hash_kernelEPKlPiPali(
	.param .u64 .ptr .align 1 _ZN7resolve4cuda19compute_hash_kernelEPKlPiPali_param_0,
	.param .u64 .ptr .align 1 _ZN7resolve4cuda19compute_hash_kernelEPKlPiPali_param_1,
	.param .u64 .ptr .align 1 _ZN7resolve4cuda19compute_hash_kernelEPKlPiPali_param_2,
	.param .u64 _ZN7resolve4cuda19compute_hash_kernelEPKlPiPali_param_3,
	.param .u32 _ZN7resolve4cuda19compute_hash_kernelEPKlPiPali_param_4
)
{
	.reg .pred 	%p<3>;
	.reg .b16 	%rs<2>;
	.reg .b32 	%r<11>;
	.reg .b64 	%rd<22>;

	ld.param.u64 	%rd2, [_ZN7resolve4cuda19compute_hash_kernelEPKlPiPali_param_0];
	ld.param.u64 	%rd3, [_ZN7resolve4cuda19compute_hash_kernelEPKlPiPali_param_1];
	ld.param.u64 	%rd4, [_ZN7resolve4cuda19compute_hash_kernelEPKlPiPali_param_2];
	ld.param.u64 	%rd5, [_ZN7resolve4cuda19compute_hash_kernelEPKlPiPali_param_3];
	ld.param.u32 	%r1, [_ZN7resolve4cuda19compute_hash_kernelEPKlPiPali_param_4];
	mov.u32 	%r2, %ctaid.x;
	mov.u32 	%r3, %ntid.x;
	mov.u32 	%r4, %tid.x;
	mad.lo.s32 	%r5, %r2, %r3, %r4;
	cvt.u64.u32 	%rd1, %r5;
	setp.le.s64 	%p1, %rd5, %rd1;
	@%p1 bra 	$L__BB0_2;
	cvta.to.global.u64 	%rd6, %rd2;
	cvta.to.global.u64 	%rd7, %rd3;
	cvta.to.global.u64 	%rd8, %rd4;
	shl.b64 	%rd9, %rd1, 3;
	add.s64 	%rd10, %rd6, %rd9;
	ld.global.u64 	%rd11, [%rd10];
	shr.u64 	%rd12, %rd11, 33;
	xor.b64  	%rd13, %rd12, %rd11;
	mul.lo.s64 	%rd14, %rd13, -49064778989728563;
	shr.u64 	%rd15, %rd14, 33;
	xor.b64  	%rd16, %rd15, %rd14;
	mul.lo.s64 	%rd17, %rd16, -4265267296055464877;
	shr.u64 	%rd18, %rd17, 33;
	cvt.u32.u64 	%r6, %rd17;
	cvt.u32.u64 	%r7, %rd18;
	xor.b32  	%r8, %r7, %r6;
	abs.s32 	%r9, %r8;
	rem.s32 	%r10, %r9, %r1;
	shl.b64 	%rd19, %rd1, 2;
	add.s64 	%rd20, %rd7, %rd19;
	st.global.u32 	[%rd20], %r10;
	setp.gt.s32 	%p2, %r8, -1;
	selp.b16 	%rs1, 1, -1, %p2;
	add.s64 	%rd21, %rd8, %rd1;
	st.global.u8 	[%rd21], %rs1;
$L__BB0_2:
	ret;

}
	// .globl	_ZN7resolve4cuda25hash_and_aggregate_kernelEPKlS2_PKfPflli
.visible .entry _ZN7resolve4cuda25hash_and_aggregate_kernelEPKlS2_PKfPflli(
	.param .u64 .ptr .align 1 _ZN7resolve4cuda25hash_and_aggregate_kernelEPKlS2_PKfPflli_param_0,
	.param .u64 .ptr .align 1 _ZN7resolve4cuda25hash_and_aggregate_kernelEPKlS2_PKfPflli_param_1,
	.param .u64 .ptr .align 1 _ZN7resolve4cuda25hash_and_aggregate_kernelEPKlS2_PKfPflli_param_2,
	.param .u64 .ptr .align 1 _ZN7resolve4cuda25hash_and_aggregate_kernelEPKlS2_PKfPflli_param_3,
	.param .u64 _ZN7resolve4cuda25hash_and_aggregate_kernelEPKlS2_PKfPflli_param_4,
	.param .u64 _ZN7resolve4cuda25hash_and_aggregate_kernelEPKlS2_PKfPflli_param_5,
	.param .u32 _ZN7resolve4cuda25hash_and_aggregate_kernelEPKlS2_PKfPflli_param_6
)
{
	.reg .pred 	%p<3>;
	.reg .b32 	%r<11>;
	.reg .b32 	%f<5>;
	.reg .b64 	%rd<30>;

	ld.param.u64 	%rd2, [_ZN7resolve4cuda25hash_and_aggregate_kernelEPKlS2_PKfPflli_param_0];
	ld.param.u64 	%rd3, [_ZN7resolve4cuda25hash_and_aggregate_kernelEPKlS2_PKfPflli_param_1];
	ld.param.u64 	%rd4, [_ZN7resolve4cuda25hash_and_aggregate_kernelEPKlS2_PKfPflli_param_2];
	ld.param.u64 	%rd5, [_ZN7resolve4cuda25hash_and_aggregate_kernelEPKlS2_PKfPflli_param_3];
	ld.param.u64 	%rd6, [_ZN7resolve4cuda25hash_and_aggregate_kernelEPKlS2_PKfPflli_param_4];
	ld.param.u32 	%r1, [_ZN7resolve4cuda25hash_and_aggregate_kernelEPKlS2_PKfPflli_param_6];
	mov.u32 	%r2, %ctaid.x;
	mov.u32 	%r3, %ntid.x;
	mov.u32 	%r4, %tid.x;
	mad.lo.s32 	%r5, %r2, %r3, %r4;
	cvt.u64.u32 	%rd1, %r5;
	setp.le.s64 	%p1, %rd6, %rd1;
	@%p1 bra 	$L__BB1_2;
	cvta.to.global.u64 	%rd7, %rd2;
	cvta.to.global.u64 	%rd8, %rd3;
	cvta.to.global.u64 	%rd9, %rd4;
	cvta.to.global.u64 	%rd10, %rd5;
	shl.b64 	%rd11, %rd1, 3;
	add.s64 	%rd12, %rd7, %rd11;
	ld.global.u64 	%rd13, [%rd12];
	add.s64 	%rd14, %rd8, %rd11;
	ld.global.u64 	%rd15, [%rd14];
	shr.u64 	%rd16, %rd15, 33;
	xor.b64  	%rd17, %rd16, %rd15;
	mul.lo.s64 	%rd18, %rd17, -49064778989728563;
	shr.u64 	%rd19, %rd18, 33;
	xor.b64  	%rd20, %rd19, %rd18;
	mul.lo.s64 	%rd21, %rd20, -4265267296055464877;
	shr.u64 	%rd22, %rd21, 33;
	cvt.u32.u64 	%r6, %rd21;
	cvt.u32.u64 	%r7, %rd22;
	xor.b32  	%r8, %r7, %r6;
	abs.s32 	%r9, %r8;
	rem.s32 	%r10, %r9, %r1;
	shl.b64 	%rd23, %rd1, 2;
	add.s64 	%rd24, %rd9, %rd23;
	ld.global.f32 	%f1, [%rd24];
	neg.f32 	%f2, %f1;
	setp.lt.s32 	%p2, %r8, 0;
	selp.f32 	%f3, %f2, %f1, %p2;
	cvt.s64.s32 	%rd25, %r1;
	cvt.u64.u32 	%rd26, %r10;
	mad.lo.s64 	%rd27, %rd13, %rd25, %rd26;
	shl.b64 	%rd28, %rd27, 2;
	add.s64 	%rd29, %rd10, %rd28;
	atom.global.add.f32 	%f4, [%rd29], %f3;
$L__BB1_2:
	ret;

}


// ===== COMPILED SASS (sm_100) =====

	.target	sm_100

	.elftype	@"ET_EXEC"


//--------------------- .note.nv.tkinfo           --------------------------
	.section	.note.nv.tkinfo,"",@"SHT_NOTE"
	.sectionflags	@"SHF_NOTE_NV_TKINFO"
	.tkinfo
        /*0018*/ 	.word	0x00000002
        /*0030*/ 	.string	""
        /*0030*/ 	.string	"ptxas"
        /*0030*/ 	.string	"Cuda compilation tools, release 13.0, V13.0.88"
        /*0030*/ 	.string	"Build cuda_13.0.r13.0/compiler.36424714_0"
        /*0030*/ 	.string	"-arch sm_100 -m 64 "



//--------------------- .note.nv.cuinfo           --------------------------
	.section	.note.nv.cuinfo,"",@"SHT_NOTE"
	.sectionflags	@"SHF_NOTE_NV_CUINFO"
        /*0018*/ 	.short	0x0002
        /*001a*/ 	.short	0x0064
        /*001c*/ 	.short	0x0082
	.zero		2


//--------------------- .nv.info                  --------------------------
	.section	.nv.info,"",@"SHT_CUDA_INFO"
	.align	4


	//----- nvinfo : EIATTR_REGCOUNT
	.align		4
        /*0000*/ 	.byte	0x04, 0x2f
        /*0002*/ 	.short	(.L_1 - .L_0)
	.align		4
.L_0:
        /*0004*/ 	.word	index@(_ZN7resolve4cuda19compute_hash_kernelEPKlPiPali)
        /*0008*/ 	.word	0x0000000c


	//----- nvinfo : EIATTR_FRAME_SIZE
	.align		4
.L_1:
        /*000c*/ 	.byte	0x04, 0x11
        /*000e*/ 	.short	(.L_3 - .L_2)
	.align		4
.L_2:
        /*0010*/ 	.word	index@(_ZN7resolve4cuda19compute_hash_kernelEPKlPiPali)
        /*0014*/ 	.word	0x00000000


	//----- nvinfo : EIATTR_REGCOUNT
	.align		4
.L_3:
        /*0018*/ 	.byte	0x04, 0x2f
        /*001a*/ 	.short	(.L_5 - .L_4)
	.align		4
.L_4:
        /*001c*/ 	.word	index@(_ZN7resolve4cuda25hash_and_aggregate_kernelEPKlS2_PKfPflli)
        /*0020*/ 	.word	0x0000000e


	//----- nvinfo : EIATTR_FRAME_SIZE
	.align		4
.L_5:
        /*0024*/ 	.byte	0x04, 0x11
        /*0026*/ 	.short	(.L_7 - .L_6)
	.align		4
.L_6:
        /*0028*/ 	.word	index@(_ZN7resolve4cuda25hash_and_aggregate_kernelEPKlS2_PKfPflli)
        /*002c*/ 	.word	0x00000000


	//----- nvinfo : EIATTR_MIN_STACK_SIZE
	.align		4
.L_7:
        /*0030*/ 	.byte	0x04, 0x12
        /*0032*/ 	.short	(.L_9 - .L_8)
	.align		4
.L_8:
        /*0034*/ 	.word	index@(_ZN7resolve4cuda25hash_and_aggregate_kernelEPKlS2_PKfPflli)
        /*0038*/ 	.word	0x00000000


	//----- nvinfo : EIATTR_MIN_STACK_SIZE
	.align		4
.L_9:
        /*003c*/ 	.byte	0x04, 0x12
        /*003e*/ 	.short	(.L_11 - .L_10)
	.align		4
.L_10:
        /*0040*/ 	.word	index@(_ZN7resolve4cuda19compute_hash_kernelEPKlPiPali)
        /*0044*/ 	.word	0x00000000
.L_11:


//--------------------- .nv.compat                --------------------------
	.section	.nv.compat,"",@"SHT_CUDA_COMPAT_INFO"
	.align	4
        /*0000*/ 	.byte	0x02, 0x09, 0x00, 0x00, 0x02, 0x02, 0x01, 0x00, 0x02, 0x05, 0x05, 0x00, 0x03, 0x07, 0x01, 0x01
        /*0010*/ 	.byte	0x02, 0x03, 0x00, 0x00, 0x02, 0x06, 0x01, 0x00, 0x04, 0x0b, 0x08, 0x00, 0x09, 0x00, 0x00, 0x00
        /*0020*/ 	.byte	0x00, 0x00, 0x00, 0x00


//--------------------- .nv.info._ZN7resolve4cuda25hash_and_aggregate_kernelEPKlS2_PKfPflli --------------------------
	.section	.nv.info._ZN7resolve4cuda25hash_and_aggregate_kernelEPKlS2_PKfPflli,"",@"SHT_CUDA_INFO"
	.sectionflags	@""
	.align	4


	//----- nvinfo : EIATTR_CUDA_API_VERSION
	.align		4
        /*0000*/ 	.byte	0x04, 0x37
        /*0002*/ 	.short	(.L_13 - .L_12)
.L_12:
        /*0004*/ 	.word	0x00000082


	//----- nvinfo : EIATTR_KPARAM_INFO
	.align		4
.L_13:
        /*0008*/ 	.byte	0x04, 0x17
        /*000a*/ 	.short	(.L_15 - .L_14)
.L_14:
        /*000c*/ 	.word	0x00000000
        /*0010*/ 	.short	0x0006
        /*0012*/ 	.short	0x0030
        /*0014*/ 	.byte	0x00, 0xf0, 0x11, 0x00


	//----- nvinfo : EIATTR_KPARAM_INFO
	.align		4
.L_15:
        /*0018*/ 	.byte	0x04, 0x17
        /*001a*/ 	.short	(.L_17 - .L_16)
.L_16:
        /*001c*/ 	.word	0x00000000
        /*0020*/ 	.short	0x0005
        /*0022*/ 	.short	0x0028
        /*0024*/ 	.byte	0x00, 0xf0, 0x21, 0x00


	//----- nvinfo : EIATTR_KPARAM_INFO
	.align		4
.L_17:
        /*0028*/ 	.byte	0x04, 0x17
        /*002a*/ 	.short	(.L_19 - .L_18)
.L_18:
        /*002c*/ 	.word	0x00000000
        /*0030*/ 	.short	0x0004
        /*0032*/ 	.short	0x0020
        /*0034*/ 	.byte	0x00, 0xf0, 0x21, 0x00


	//----- nvinfo : EIATTR_KPARAM_INFO
	.align		4
.L_19:
        /*0038*/ 	.byte	0x04, 0x17
        /*003a*/ 	.short	(.L_21 - .L_20)
.L_20:
        /*003c*/ 	.word	0x00000000
        /*0040*/ 	.short	0x0003
        /*0042*/ 	.short	0x0018
        /*0044*/ 	.byte	0x00, 0xf5, 0x21, 0x00


	//----- nvinfo : EIATTR_KPARAM_INFO
	.align		4
.L_21:
        /*0048*/ 	.byte	0x04, 0x17
        /*004a*/ 	.short	(.L_23 - .L_22)
.L_22:
        /*004c*/ 	.word	0x00000000
        /*0050*/ 	.short	0x0002
        /*0052*/ 	.short	0x0010
        /*0054*/ 	.byte	0x00, 0xf5, 0x21, 0x00


	//----- nvinfo : EIATTR_KPARAM_INFO
	.align		4
.L_23:
        /*0058*/ 	.byte	0x04, 0x17
        /*005a*/ 	.short	(.L_25 - .L_24)
.L_24:
        /*005c*/ 	.word	0x00000000
        /*0060*/ 	.short	0x0001
        /*0062*/ 	.short	0x0008
        /*0064*/ 	.byte	0x00, 0xf5, 0x21, 0x00


	//----- nvinfo : EIATTR_KPARAM_INFO
	.align		4
.L_25:
        /*0068*/ 	.byte	0x04, 0x17
        /*006a*/ 	.short	(.L_27 - .L_26)
.L_26:
        /*006c*/ 	.word	0x00000000
        /*0070*/ 	.short	0x0000
        /*0072*/ 	.short	0x0000
        /*0074*/ 	.byte	0x00, 0xf5, 0x21, 0x00


	//----- nvinfo : EIATTR_SPARSE_MMA_MASK
	.align		4
.L_27:
        /*0078*/ 	.byte	0x03, 0x50
        /*007a*/ 	.short	0x0000


	//----- nvinfo : EIATTR_MAXREG_COUNT
	.align		4
        /*007c*/ 	.byte	0x03, 0x1b
        /*007e*/ 	.short	0x00ff


	//----- nvinfo : EIATTR_MERCURY_ISA_VERSION
	.align		4
        /*0080*/ 	.byte	0x03, 0x5f
        /*0082*/ 	.short	0x0101


	//----- nvinfo : EIATTR_VRC_CTA_INIT_COUNT
	.align		4
        /*0084*/ 	.byte	0x02, 0x4a
	.zero		1
	.zero		1


	//----- nvinfo : EIATTR_EXIT_INSTR_OFFSETS
	.align		4
        /*0088*/ 	.byte	0x04, 0x1c
        /*008a*/ 	.short	(.L_29 - .L_28)


	//   ....[0]....
.L_28:
        /*008c*/ 	.word	0x00000080


	//   ....[1]....
        /*0090*/ 	.word	0x00000450


	//----- nvinfo : EIATTR_CBANK_PARAM_SIZE
	.align		4
.L_29:
        /*0094*/ 	.byte	0x03, 0x19
        /*0096*/ 	.short	0x0034


	//----- nvinfo : EIATTR_PARAM_CBANK
	.align		4
        /*0098*/ 	.byte	0x04, 0x0a
        /*009a*/ 	.short	(.L_31 - .L_30)
	.align		4
.L_30:
        /*009c*/ 	.word	index@(.nv.constant0._ZN7resolve4cuda25hash_and_aggregate_kernelEPKlS2_PKfPflli)
        /*00a0*/ 	.short	0x0380
        /*00a2*/ 	.short	0x0034


	//----- nvinfo : EIATTR_SW_WAR
	.align		4
.L_31:
        /*00a4*/ 	.byte	0x04, 0x36
        /*00a6*/ 	.short	(.L_33 - .L_32)
.L_32:
        /*00a8*/ 	.word	0x00000008
.L_33:


//--------------------- .nv.info._ZN7resolve4cuda19compute_hash_kernelEPKlPiPali --------------------------
	.section	.nv.info._ZN7resolve4cuda19compute_hash_kernelEPKlPiPali,"",@"SHT_CUDA_INFO"
	.sectionflags	@""
	.align	4


	//----- nvinfo : EIATTR_CUDA_API_VERSION
	.align		4
        /*0000*/ 	.byte	0x04, 0x37
        /*0002*/ 	.short	(.L_35 - .L_34)
.L_34:
        /*0004*/ 	.word	0x00000082


	//----- nvinfo : EIATTR_KPARAM_INFO
	.align		4
.L_35:
        /*0008*/ 	.byte	0x04, 0x17
        /*000a*/ 	.short	(.L_37 - .L_36)
.L_36:
        /*000c*/ 	.word	0x00000000
        /*0010*/ 	.short	0x0004
        /*0012*/ 	.short	0x0020
        /*0014*/ 	.byte	0x00, 0xf0, 0x11, 0x00


	//----- nvinfo : EIATTR_KPARAM_INFO
	.align		4
.L_37:
        /*0018*/ 	.byte	0x04, 0x17
        /*001a*/ 	.short	(.L_39 - .L_38)
.L_38:
        /*001c*/ 	.word	0x00000000
        /*0020*/ 	.short	0x0003
        /*0022*/ 	.short	0x0018
        /*0024*/ 	.byte	0x00, 0xf0, 0x21, 0x00


	//----- nvinfo : EIATTR_KPARAM_INFO
	.align		4
.L_39:
        /*0028*/ 	.byte	0x04, 0x17
        /*002a*/ 	.short	(.L_41 - .L_40)
.L_40:
        /*002c*/ 	.word	0x00000000
        /*0030*/ 	.short	0x0002
        /*0032*/ 	.short	0x0010
        /*0034*/ 	.byte	0x00, 0xf5, 0x21, 0x00


	//----- nvinfo : EIATTR_KPARAM_INFO
	.align		4
.L_41:
        /*0038*/ 	.byte	0x04, 0x17
        /*003a*/ 	.short	(.L_43 - .L_42)
.L_42:
        /*003c*/ 	.word	0x00000000
        /*0040*/ 	.short	0x0001
        /*0042*/ 	.short	0x0008
        /*0044*/ 	.byte	0x00, 0xf5, 0x21, 0x00


	//----- nvinfo : EIATTR_KPARAM_INFO
	.align		4
.L_43:
        /*0048*/ 	.byte	0x04, 0x17
        /*004a*/ 	.short	(.L_45 - .L_44)
.L_44:
        /*004c*/ 	.word	0x00000000
        /*0050*/ 	.short	0x0000
        /*0052*/ 	.short	0x0000
        /*0054*/ 	.byte	0x00, 0xf5, 0x21, 0x00


	//----- nvinfo : EIATTR_SPARSE_MMA_MASK
	.align		4
.L_45:
        /*0058*/ 	.byte	0x03, 0x50
        /*005a*/ 	.short	0x0000


	//----- nvinfo : EIATTR_MAXREG_COUNT
	.align		4
        /*005c*/ 	.byte	0x03, 0x1b
        /*005e*/ 	.short	0x00ff


	//----- nvinfo : EIATTR_MERCURY_ISA_VERSION
	.align		4
        /*0060*/ 	.byte	0x03, 0x5f
        /*0062*/ 	.short	0x0101


	//----- nvinfo : EIATTR_VRC_CTA_INIT_COUNT
	.align		4
        /*0064*/ 	.byte	0x02, 0x4a
	.zero		1
	.zero		1


	//----- nvinfo : EIATTR_EXIT_INSTR_OFFSETS
	.align		4
        /*0068*/ 	.byte	0x04, 0x1c
        /*006a*/ 	.short	(.L_47 - .L_46)


	//   ....[0]....
.L_46:
        /*006c*/ 	.word	0x00000080


	//   ....[1]....
        /*0070*/ 	.word	0x000003a0


	//----- nvinfo : EIATTR_CBANK_PARAM_SIZE
	.align		4
.L_47:
        /*0074*/ 	.byte	0x03, 0x19
        /*0076*/ 	.short	0x0024


	//----- nvinfo : EIATTR_PARAM_CBANK
	.align		4
        /*0078*/ 	.byte	0x04, 0x0a
        /*007a*/ 	.short	(.L_49 - .L_48)
	.align		4
.L_48:
        /*007c*/ 	.word	index@(.nv.constant0._ZN7resolve4cuda19compute_hash_kernelEPKlPiPali)
        /*0080*/ 	.short	0x0380
        /*0082*/ 	.short	0x0024


	//----- nvinfo : EIATTR_SW_WAR
	.align		4
.L_49:
        /*0084*/ 	.byte	0x04, 0x36
        /*0086*/ 	.short	(.L_51 - .L_50)
.L_50:
        /*0088*/ 	.word	0x00000008
.L_51:


//--------------------- .nv.callgraph             --------------------------
	.section	.nv.callgraph,"",@"SHT_CUDA_CALLGRAPH"
	.align	4
	.sectionentsize	8
	.align		4
        /*0000*/ 	.word	0x00000000
	.align		4
        /*0004*/ 	.word	0xffffffff
	.align		4
        /*0008*/ 	.word	0x00000000
	.align		4
        /*000c*/ 	.word	0xfffffffe
	.align		4
        /*0010*/ 	.word	0x00000000
	.align		4
        /*0014*/ 	.word	0xfffffffd
	.align		4
        /*0018*/ 	.word	0x00000000
	.align		4
        /*001c*/ 	.word	0xfffffffc


//--------------------- .text._ZN7resolve4cuda25hash_and_aggregate_kernelEPKlS2_PKfPflli --------------------------
	.section	.text._ZN7resolve4cuda25hash_and_aggregate_kernelEPKlS2_PKfPflli,"ax",@progbits
	.align	128
        .global         _ZN7resolve4cuda25hash_and_aggregate_kernelEPKlS2_PKfPflli
        .type           _ZN7resolve4cuda25hash_and_aggregate_kernelEPKlS2_PKfPflli,@function
        .size           _ZN7resolve4cuda25hash_and_aggregate_kernelEPKlS2_PKfPflli,(.L_x_2 - _ZN7resolve4cuda25hash_and_aggregate_kernelEPKlS2_PKfPflli)
        .other          _ZN7resolve4cuda25hash_and_aggregate_kernelEPKlS2_PKfPflli,@"STO_CUDA_ENTRY STV_DEFAULT"
_ZN7resolve4cuda25hash_and_aggregate_kernelEPKlS2_PKfPflli:
.text._ZN7resolve4cuda25hash_and_aggregate_kernelEPKlS2_PKfPflli:
[----:B------:R-:W-:Y:S01]  /*0000*/  LDC R1, c[0x0][0x37c] ;  /* 0x0000df00ff017b82 */ /* 0x000fe20000000800 */
[----:B------:R-:W0:Y:S07]  /*0010*/  S2R R3, SR_TID.X ;  /* 0x0000000000037919 */ /* 0x000e2e0000002100 */
[----:B------:R-:W0:Y:S01]  /*0020*/  S2UR UR4, SR_CTAID.X ;  /* 0x00000000000479c3 */ /* 0x000e220000002500 */
[----:B------:R-:W1:Y:S07]  /*0030*/  LDCU.64 UR6, c[0x0][0x3a0] ;  /* 0x00007400ff0677ac */ /* 0x000e6e0008000a00 */
[----:B------:R-:W0:Y:S02]  /*0040*/  LDC R0, c[0x0][0x360] ;  /* 0x0000d800ff007b82 */ /* 0x000e240000000800 */
[----:B0-----:R-:W-:-:S05]  /*0050*/  IMAD R0, R0, UR4, R3 ;  /* 0x0000000400007c24 */ /* 0x001fca000f8e0203 */
[----:B-1----:R-:W-:-:S04]  /*0060*/  ISETP.GE.U32.AND P0, PT, R0, UR6, PT ;  /* 0x0000000600007c0c */ /* 0x002fc8000bf06070 */
[----:B------:R-:W-:-:S13]  /*0070*/  ISETP.GE.AND.EX P0, PT, RZ, UR7, PT, P0 ;  /* 0x00000007ff007c0c */ /* 0x000fda000bf06300 */
[----:B------:R-:W-:Y:S05]  /*0080*/  @P0 EXIT ;  /* 0x000000000000094d */ /* 0x000fea0003800000 */
[----:B------:R-:W0:Y:S01]  /*0090*/  LDCU.128 UR8, c[0x0][0x380] ;  /* 0x00007000ff0877ac */ /* 0x000e220008000c00 */
[----:B------:R-:W-:Y:S01]  /*00a0*/  IMAD.SHL.U32 R2, R0, 0x8, RZ ;  /* 0x0000000800027824 */ /* 0x000fe200078e00ff */
[----:B------:R-:W-:Y:S01]  /*00b0*/  SHF.R.U32.HI R3, RZ, 0x1d, R0 ;  /* 0x0000001dff037819 */ /* 0x000fe20000011600 */
[----:B------:R-:W1:Y:S01]  /*00c0*/  LDC R5, c[0x0][0x3b0] ;  /* 0x0000ec00ff057b82 */ /* 0x000e620000000800 */
[----:B------:R-:W2:Y:S01]  /*00d0*/  LDCU.64 UR4, c[0x0][0x358] ;  /* 0x00006b00ff0477ac */ /* 0x000ea20008000a00 */
[----:B------:R-:W3:Y:S01]  /*00e0*/  LDCU.128 UR12, c[0x0][0x390] ;  /* 0x00007200ff0c77ac */ /* 0x000ee20008000c00 */
[----:B0-----:R-:W-:-:S04]  /*00f0*/  IADD3 R6, P0, PT, R2, UR10, RZ ;  /* 0x0000000a02067c10 */ /* 0x001fc8000ff1e0ff */
[----:B------:R-:W-:-:S06]  /*0100*/  IADD3.X R7, PT, PT, R3, UR11, RZ, P0, !PT ;  /* 0x0000000b03077c10 */ /* 0x000fcc00087fe4ff */
[----:B--2---:R-:W2:Y:S01]  /*0110*/  LDG.E.64 R6, desc[UR4][R6.64] ;  /* 0x0000000406067981 */ /* 0x004ea2000c1e1b00 */
[----:B------:R-:W-:-:S04]  /*0120*/  IADD3 R2, P0, PT, R2, UR8, RZ ;  /* 0x0000000802027c10 */ /* 0x000fc8000ff1e0ff */
[----:B------:R-:W-:Y:S02]  /*0130*/  IADD3.X R3, PT, PT, R3, UR9, RZ, P0, !PT ;  /* 0x0000000903037c10 */ /* 0x000fe400087fe4ff */
[----:B---3--:R-:W-:-:S04]  /*0140*/  LEA R8, P0, R0, UR12, 0x2 ;  /* 0x0000000c00087c11 */ /* 0x008fc8000f8010ff */
[----:B------:R-:W3:Y:S01]  /*0150*/  LDG.E.64 R2, desc[UR4][R2.64] ;  /* 0x0000000402027981 */ /* 0x000ee2000c1e1b00 */
[----:B------:R-:W-:-:S05]  /*0160*/  LEA.HI.X R9, R0, UR13, RZ, 0x2, P0 ;  /* 0x0000000d00097c11 */ /* 0x000fca00080f14ff */
[----:B------:R0:W4:Y:S01]  /*0170*/  LDG.E R0, desc[UR4][R8.64] ;  /* 0x0000000408007981 */ /* 0x000122000c1e1900 */
[----:B-1----:R-:W-:-:S04]  /*0180*/  IABS R4, R5 ;  /* 0x0000000500047213 */ /* 0x002fc80000000000 */
[----:B------:R-:W1:Y:S08]  /*0190*/  I2F.RP R10, R4 ;  /* 0x00000004000a7306 */ /* 0x000e700000209400 */
[----:B-1----:R-:W1:Y:S01]  /*01a0*/  MUFU.RCP R10, R10 ;  /* 0x0000000a000a7308 */ /* 0x002e620000001000 */
[----:B--2---:R-:W-:Y:S01]  /*01b0*/  SHF.R.U32.HI R11, RZ, 0x1, R7 ;  /* 0x00000001ff0b7819 */ /* 0x004fe20000011607 */
[----:B------:R-:W-:-:S03]  /*01c0*/  IMAD R7, R7, -0x12aa7333, RZ ;  /* 0xed558ccd07077824 */ /* 0x000fc600078e02ff */
[----:B------:R-:W-:-:S05]  /*01d0*/  LOP3.LUT R6, R11, R6, RZ, 0x3c, !PT ;  /* 0x000000060b067212 */ /* 0x000fca00078e3cff */
[C---:B------:R-:W-:Y:S02]  /*01e0*/  IMAD R11, R6.reuse, -0xae5029, R7 ;  /* 0xff51afd7060b7824 */ /* 0x040fe400078e0207 */
[----:B------:R-:W-:-:S04]  /*01f0*/  IMAD.WIDE.U32 R6, R6, -0x12aa7333, RZ ;  /* 0xed558ccd06067825 */ /* 0x000fc800078e00ff */
[----:B0-----:R-:W-:Y:S02]  /*0200*/  IMAD.IADD R8, R7, 0x1, R11 ;  /* 0x0000000107087824 */ /* 0x001fe400078e020b */
[----:B-1----:R-:W-:Y:S02]  /*0210*/  VIADD R7, R10, 0xffffffe ;  /* 0x0ffffffe0a077836 */ /* 0x002fe40000000000 */
[----:B---3--:R-:W-:Y:S01]  /*0220*/  IMAD R3, R3, R5, RZ ;  /* 0x0000000503037224 */ /* 0x008fe200078e02ff */
[----:B------:R-:W-:-:S03]  /*0230*/  SHF.R.U32.HI R9, RZ, 0x1, R8 ;  /* 0x00000001ff097819 */ /* 0x000fc60000011608 */
[----:B------:R-:W0:Y:S01]  /*0240*/  F2I.FTZ.U32.TRUNC.NTZ R7, R7 ;  /* 0x0000000700077305 */ /* 0x000e22000021f000 */
[----:B------:R-:W-:Y:S01]  /*0250*/  LOP3.LUT R6, R9, R6, RZ, 0x3c, !PT ;  /* 0x0000000609067212 */ /* 0x000fe200078e3cff */
[----:B------:R-:W-:-:S04]  /*0260*/  IMAD R9, R8, 0x1a85ec53, RZ ;  /* 0x1a85ec5308097824 */ /* 0x000fc800078e02ff */
[C---:B------:R-:W-:Y:S02]  /*0270*/  IMAD R11, R6.reuse, -0x3b314602, R9 ;  /* 0xc4ceb9fe060b7824 */ /* 0x040fe400078e0209 */
[----:B------:R-:W-:-:S04]  /*0280*/  IMAD.WIDE.U32 R8, R6, 0x1a85ec53, RZ ;  /* 0x1a85ec5306087825 */ /* 0x000fc800078e00ff */
[----:B------:R-:W-:Y:S02]  /*0290*/  IMAD.IADD R9, R9, 0x1, R11 ;  /* 0x0000000109097824 */ /* 0x000fe400078e020b */
[----:B------:R-:W-:Y:S02]  /*02a0*/  IMAD.MOV.U32 R6, RZ, RZ, RZ ;  /* 0x000000ffff067224 */ /* 0x000fe400078e00ff */
[----:B0-----:R-:W-:Y:S01]  /*02b0*/  IMAD.MOV R11, RZ, RZ, -R7 ;  /* 0x000000ffff0b7224 */ /* 0x001fe200078e0a07 */
[----:B------:R-:W-:-:S04]  /*02c0*/  SHF.R.U32.HI R9, RZ, 0x1, R9 ;  /* 0x00000001ff097819 */ /* 0x000fc80000011609 */
[----:B------:R-:W-:Y:S01]  /*02d0*/  LOP3.LUT R8, R9, R8, RZ, 0x3c, !PT ;  /* 0x0000000809087212 */ /* 0x000fe200078e3cff */
[----:B------:R-:W-:-:S03]  /*02e0*/  IMAD R9, R11, R4, RZ ;  /* 0x000000040b097224 */ /* 0x000fc600078e02ff */
[----:B------:R-:W-:Y:S01]  /*02f0*/  IABS R10, R8 ;  /* 0x00000008000a7213 */ /* 0x000fe20000000000 */
[----:B------:R-:W-:Y:S01]  /*0300*/  IMAD.HI.U32 R6, R7, R9, R6 ;  /* 0x0000000907067227 */ /* 0x000fe200078e0006 */
[----:B------:R-:W-:-:S03]  /*0310*/  SHF.R.S32.HI R9, RZ, 0x1f, R5 ;  /* 0x0000001fff097819 */ /* 0x000fc60000011405 */
[----:B------:R-:W-:Y:S02]  /*0320*/  IMAD.MOV.U32 R7, RZ, RZ, R10 ;  /* 0x000000ffff077224 */ /* 0x000fe400078e000a */
[----:B------:R-:W-:Y:S02]  /*0330*/  IMAD R3, R2, R9, R3 ;  /* 0x0000000902037224 */ /* 0x000fe400078e0203 */
[----:B------:R-:W-:-:S04]  /*0340*/  IMAD.HI.U32 R6, R6, R7, RZ ;  /* 0x0000000706067227 */ /* 0x000fc800078e00ff */
[----:B------:R-:W-:-:S04]  /*0350*/  IMAD.MOV R6, RZ, RZ, -R6 ;  /* 0x000000ffff067224 */ /* 0x000fc800078e0a06 */
[----:B------:R-:W-:Y:S02]  /*0360*/  IMAD R6, R4, R6, R7 ;  /* 0x0000000604067224 */ /* 0x000fe400078e0207 */
[----:B------:R-:W-:-:S03]  /*0370*/  IMAD.MOV.U32 R7, RZ, RZ, RZ ;  /* 0x000000ffff077224 */ /* 0x000fc600078e00ff */
[----:B------:R-:W-:-:S13]  /*0380*/  ISETP.GT.U32.AND P0, PT, R4, R6, PT ;  /* 0x000000060400720c */ /* 0x000fda0003f04070 */
[----:B------:R-:W-:Y:S01]  /*0390*/  @!P0 IMAD.IADD R6, R6, 0x1, -R4 ;  /* 0x0000000106068824 */ /* 0x000fe200078e0a04 */
[----:B------:R-:W-:-:S04]  /*03a0*/  ISETP.NE.AND P0, PT, R5, RZ, PT ;  /* 0x000000ff0500720c */ /* 0x000fc80003f05270 */
[----:B------:R-:W-:-:S13]  /*03b0*/  ISETP.GT.U32.AND P1, PT, R4, R6, PT ;  /* 0x000000060400720c */ /* 0x000fda0003f24070 */
[----:B------:R-:W-:Y:S01]  /*03c0*/  @!P1 IMAD.IADD R6, R6, 0x1, -R4 ;  /* 0x0000000106069824 */ /* 0x000fe200078e0a04 */
[----:B------:R-:W-:Y:S02]  /*03d0*/  @!P0 LOP3.LUT R6, RZ, R5, RZ, 0x33, !PT ;  /* 0x00000005ff068212 */ /* 0x000fe400078e33ff */
[----:B------:R-:W-:-:S03]  /*03e0*/  ISETP.GE.AND P0, PT, R8, RZ, PT ;  /* 0x000000ff0800720c */ /* 0x000fc60003f06270 */
[----:B------:R-:W-:-:S04]  /*03f0*/  IMAD.WIDE.U32 R4, R2, R5, R6 ;  /* 0x0000000502047225 */ /* 0x000fc800078e0006 */
[----:B------:R-:W-:Y:S01]  /*0400*/  IMAD.IADD R3, R5, 0x1, R3 ;  /* 0x0000000105037824 */ /* 0x000fe200078e0203 */
[----:B------:R-:W-:Y:S02]  /*0410*/  LEA R2, P1, R4, UR14, 0x2 ;  /* 0x0000000e04027c11 */ /* 0x000fe4000f8210ff */
[----:B----4-:R-:W-:Y:S02]  /*0420*/  FSEL R5, -R0, R0, !P0 ;  /* 0x0000000000057208 */ /* 0x010fe40004000100 */
[----:B------:R-:W-:-:S05]  /*0430*/  LEA.HI.X R3, R4, UR15, R3, 0x2, P1 ;  /* 0x0000000f04037c11 */ /* 0x000fca00088f1403 */
[----:B------:R-:W-:Y:S01]  /*0440*/  REDG.E.ADD.F32.FTZ.RN.STRONG.GPU desc[UR4][R2.64], R5 ;  /* 0x00000005020079a6 */ /* 0x000fe2000c12f304 */
[----:B------:R-:W-:Y:S05]  /*0450*/  EXIT ;  /* 0x000000000000794d */ /* 0x000fea0003800000 */
.L_x_0:
[----:B------:R-:W-:-:S00]  /*0460*/  BRA `(.L_x_0) ;  /* 0xfffffffc00fc7947 */ /* 0x000fc0000383ffff */
[----:B------:R-:W-:-:S00]  /*0470*/  NOP ;  /* 0x0000000000007918 */ /* 0x000fc00000000000 */
        /* <DEDUP_REMOVED lines=8> */
.L_x_2:


//--------------------- .text._ZN7resolve4cuda19compute_hash_kernelEPKlPiPali --------------------------
	.section	.text._ZN7resolve4cuda19compute_hash_kernelEPKlPiPali,"ax",@progbits
	.align	128
        .global         _ZN7resolve4cuda19compute_hash_kernelEPKlPiPali
        .type           _ZN7resolve4cuda19compute_hash_kernelEPKlPiPali,@function
        .size           _ZN7resolve4cuda19compute_hash_kernelEPKlPiPali,(.L_x_3 - _ZN7resolve4cuda19compute_hash_kernelEPKlPiPali)
        .other          _ZN7resolve4cuda19compute_hash_kernelEPKlPiPali,@"STO_CUDA_ENTRY STV_DEFAULT"
_ZN7resolve4cuda19compute_hash_kernelEPKlPiPali:
.text._ZN7resolve4cuda19compute_hash_kernelEPKlPiPali:
        /* <DEDUP_REMOVED lines=10> */
[----:B------:R-:W1:Y:S01]  /*00a0*/  LDC R2, c[0x0][0x3a0] ;  /* 0x0000e800ff027b82 */ /* 0x000e620000000800 */
[----:B------:R-:W2:Y:S01]  /*00b0*/  LDCU.64 UR4, c[0x0][0x358] ;  /* 0x00006b00ff0477ac */ /* 0x000ea20008000a00 */
[----:B------:R-:W3:Y:S01]  /*00c0*/  LDCU.64 UR6, c[0x0][0x390] ;  /* 0x00007200ff0677ac */ /* 0x000ee20008000a00 */
[----:B0-----:R-:W-:-:S04]  /*00d0*/  LEA R4, P0, R0, UR8, 0x3 ;  /* 0x0000000800047c11 */ /* 0x001fc8000f8018ff */
[----:B------:R-:W-:-:S06]  /*00e0*/  LEA.HI.X R5, R0, UR9, RZ, 0x3, P0 ;  /* 0x0000000900057c11 */ /* 0x000fcc00080f1cff */
[----:B--2---:R-:W2:Y:S01]  /*00f0*/  LDG.E.64 R4, desc[UR4][R4.64] ;  /* 0x0000000404047981 */ /* 0x004ea2000c1e1b00 */
[----:B-1----:R-:W-:-:S04]  /*0100*/  IABS R3, R2 ;  /* 0x0000000200037213 */ /* 0x002fc80000000000 */
[----:B------:R-:W0:Y:S08]  /*0110*/  I2F.RP R8, R3 ;  /* 0x0000000300087306 */ /* 0x000e300000209400 */
[----:B0-----:R-:W0:Y:S01]  /*0120*/  MUFU.RCP R8, R8 ;  /* 0x0000000800087308 */ /* 0x001e220000001000 */
[----:B--2---:R-:W-:-:S04]  /*0130*/  SHF.R.U32.HI R7, RZ, 0x1, R5 ;  /* 0x00000001ff077819 */ /* 0x004fc80000011605 */
[----:B------:R-:W-:Y:S01]  /*0140*/  LOP3.LUT R6, R7, R4, RZ, 0x3c, !PT ;  /* 0x0000000407067212 */ /* 0x000fe200078e3cff */
[----:B------:R-:W-:Y:S02]  /*0150*/  IMAD R7, R5, -0x12aa7333, RZ ;  /* 0xed558ccd05077824 */ /* 0x000fe400078e02ff */
[----:B0-----:R-:W-:Y:S02]  /*0160*/  VIADD R4, R8, 0xffffffe ;  /* 0x0ffffffe08047836 */ /* 0x001fe40000000000 */
[C---:B------:R-:W-:Y:S02]  /*0170*/  IMAD R9, R6.reuse, -0xae5029, R7 ;  /* 0xff51afd706097824 */ /* 0x040fe400078e0207 */
[----:B------:R-:W-:Y:S01]  /*0180*/  IMAD.WIDE.U32 R6, R6, -0x12aa7333, RZ ;  /* 0xed558ccd06067825 */ /* 0x000fe200078e00ff */
[----:B------:R0:W1:Y:S03]  /*0190*/  F2I.FTZ.U32.TRUNC.NTZ R5, R4 ;  /* 0x0000000400057305 */ /* 0x000066000021f000 */
[----:B------:R-:W-:-:S05]  /*01a0*/  IMAD.IADD R9, R7, 0x1, R9 ;  /* 0x0000000107097824 */ /* 0x000fca00078e0209 */
[----:B------:R-:W-:Y:S01]  /*01b0*/  SHF.R.U32.HI R7, RZ, 0x1, R9 ;  /* 0x00000001ff077819 */ /* 0x000fe20000011609 */
[----:B------:R-:W-:Y:S02]  /*01c0*/  IMAD R9, R9, 0x1a85ec53, RZ ;  /* 0x1a85ec5309097824 */ /* 0x000fe400078e02ff */
[----:B0-----:R-:W-:Y:S01]  /*01d0*/  IMAD.MOV.U32 R4, RZ, RZ, RZ ;  /* 0x000000ffff047224 */ /* 0x001fe200078e00ff */
[----:B------:R-:W-:Y:S01]  /*01e0*/  LOP3.LUT R6, R7, R6, RZ, 0x3c, !PT ;  /* 0x0000000607067212 */ /* 0x000fe200078e3cff */
[----:B-1----:R-:W-:-:S04]  /*01f0*/  IMAD.MOV R8, RZ, RZ, -R5 ;  /* 0x000000ffff087224 */ /* 0x002fc800078e0a05 */
[C---:B------:R-:W-:Y:S02]  /*0200*/  IMAD R9, R6.reuse, -0x3b314602, R9 ;  /* 0xc4ceb9fe06097824 */ /* 0x040fe400078e0209 */
[----:B------:R-:W-:-:S04]  /*0210*/  IMAD.WIDE.U32 R6, R6, 0x1a85ec53, RZ ;  /* 0x1a85ec5306067825 */ /* 0x000fc800078e00ff */
[----:B------:R-:W-:-:S05]  /*0220*/  IMAD.IADD R7, R7, 0x1, R9 ;  /* 0x0000000107077824 */ /* 0x000fca00078e0209 */
[----:B------:R-:W-:-:S04]  /*0230*/  SHF.R.U32.HI R7, RZ, 0x1, R7 ;  /* 0x00000001ff077819 */ /* 0x000fc80000011607 */
[----:B------:R-:W-:Y:S01]  /*0240*/  LOP3.LUT R6, R7, R6, RZ, 0x3c, !PT ;  /* 0x0000000607067212 */ /* 0x000fe200078e3cff */
[----:B------:R-:W-:-:S03]  /*0250*/  IMAD R7, R8, R3, RZ ;  /* 0x0000000308077224 */ /* 0x000fc600078e02ff */
[----:B------:R-:W-:Y:S01]  /*0260*/  IABS R8, R6 ;  /* 0x0000000600087213 */ /* 0x000fe20000000000 */
[----:B------:R-:W-:Y:S01]  /*0270*/  IMAD.HI.U32 R4, R5, R7, R4 ;  /* 0x0000000705047227 */ /* 0x000fe200078e0004 */
[----:B------:R-:W-:Y:S02]  /*0280*/  ISETP.GT.AND P1, PT, R6, -0x1, PT ;  /* 0xffffffff0600780c */ /* 0x000fe40003f24270 */
[----:B---3--:R-:W-:-:S03]  /*0290*/  IADD3 R6, P4, PT, R0, UR6, RZ ;  /* 0x0000000600067c10 */ /* 0x008fc6000ff9e0ff */
[----:B------:R-:W-:-:S04]  /*02a0*/  IMAD.HI.U32 R4, R4, R8, RZ ;  /* 0x0000000804047227 */ /* 0x000fc800078e00ff */
[----:B------:R-:W-:Y:S02]  /*02b0*/  IMAD.MOV R4, RZ, RZ, -R4 ;  /* 0x000000ffff047224 */ /* 0x000fe400078e0a04 */
[----:B------:R-:W-:Y:S02]  /*02c0*/  IMAD.X R7, RZ, RZ, UR7, P4 ;  /* 0x00000007ff077e24 */ /* 0x000fe4000a0e06ff */
[----:B------:R-:W-:Y:S01]  /*02d0*/  IMAD R8, R3, R4, R8 ;  /* 0x0000000403087224 */ /* 0x000fe200078e0208 */
[----:B------:R-:W-:-:S04]  /*02e0*/  LEA R4, P3, R0, UR10, 0x2 ;  /* 0x0000000a00047c11 */ /* 0x000fc8000f8610ff */
[----:B------:R-:W-:Y:S02]  /*02f0*/  ISETP.GT.U32.AND P0, PT, R3, R8, PT ;  /* 0x000000080300720c */ /* 0x000fe40003f04070 */
[----:B------:R-:W-:-:S11]  /*0300*/  LEA.HI.X R5, R0, UR11, RZ, 0x2, P3 ;  /* 0x0000000b00057c11 */ /* 0x000fd600098f14ff */
[----:B------:R-:W-:Y:S01]  /*0310*/  @!P0 IMAD.IADD R8, R8, 0x1, -R3 ;  /* 0x0000000108088824 */ /* 0x000fe200078e0a03 */
[----:B------:R-:W-:-:S04]  /*0320*/  ISETP.NE.AND P0, PT, R2, RZ, PT ;  /* 0x000000ff0200720c */ /* 0x000fc80003f05270 */
[----:B------:R-:W-:-:S13]  /*0330*/  ISETP.GT.U32.AND P2, PT, R3, R8, PT ;  /* 0x000000080300720c */ /* 0x000fda0003f44070 */
[----:B------:R-:W-:Y:S01]  /*0340*/  @!P2 IMAD.IADD R8, R8, 0x1, -R3 ;  /* 0x000000010808a824 */ /* 0x000fe200078e0a03 */
[----:B------:R-:W-:Y:S01]  /*0350*/  @!P0 LOP3.LUT R8, RZ, R2, RZ, 0x33, !PT ;  /* 0x00000002ff088212 */ /* 0x000fe200078e33ff */
[----:B------:R-:W-:-:S04]  /*0360*/  IMAD.MOV.U32 R3, RZ, RZ, 0x1 ;  /* 0x00000001ff037424 */ /* 0x000fc800078e00ff */
[----:B------:R-:W-:Y:S01]  /*0370*/  STG.E desc[UR4][R4.64], R8 ;  /* 0x0000000804007986 */ /* 0x000fe2000c101904 */
[----:B------:R-:W-:-:S05]  /*0380*/  SEL R3, R3, 0xffff, P1 ;  /* 0x0000ffff03037807 */ /* 0x000fca0000800000 */
[----:B------:R-:W-:Y:S01]  /*0390*/  STG.E.U8 desc[UR4][R6.64], R3 ;  /* 0x0000000306007986 */ /* 0x000fe2000c101104 */
[----:B------:R-:W-:Y:S05]  /*03a0*/  EXIT ;  /* 0x000000000000794d */ /* 0x000fea0003800000 */
.L_x_1:
        /* <DEDUP_REMOVED lines=13> */
.L_x_3:


//--------------------- .nv.shared.reserved.0     --------------------------
	.section	.nv.shared.reserved.0,"aw",@nobits
	.weak		__nv_reservedSMEM_offset_0_alias
	.size		__nv_reservedSMEM_offset_0_alias, 0, 64
	.other		__nv_reservedSMEM_offset_0_alias,@"STO_CUDA_RESERVED_SHARED STV_DEFAULT"
__nv_reservedSMEM_offset_0_alias:
	.zero		0
	.zero		64


//--------------------- .nv.constant0._ZN7resolve4cuda25hash_and_aggregate_kernelEPKlS2_PKfPflli --------------------------
	.section	.nv.constant0._ZN7resolve4cuda25hash_and_aggregate_kernelEPKlS2_PKfPflli,"a",@progbits
	.sectionflags	@""
	.align	4
.nv.constant0._ZN7resolve4cuda25hash_and_aggregate_kernelEPKlS2_PKfPflli:
	.zero		948


//--------------------- .nv.constant0._ZN7resolve4cuda19compute_hash_kernelEPKlPiPali --------------------------
	.section	.nv.constant0._ZN7resolve4cuda19compute_hash_kernelEPKlPiPali,"a",@progbits
	.sectionflags	@""
	.align	4
.nv.constant0._ZN7resolve4cuda19compute_hash_kernelEPKlPiPali:
	.zero		932


//--------------------- SYMBOLS --------------------------

	.type		.nv.reservedSmem.offset0,@object
	.size		.nv.reservedSmem.offset0,0x4
